//
// Generated by NVIDIA NVVM Compiler
//
// Compiler Build ID: CL-36424714
// Cuda compilation tools, release 13.0, V13.0.88
// Based on NVVM 20.0.0
//

.version 9.0
.target sm_100
.address_size 64

	// .globl	_Z7dotprodPKfS0_Pf

.visible .entry _Z7dotprodPKfS0_Pf(
	.param .u64 .ptr .align 1 _Z7dotprodPKfS0_Pf_param_0,
	.param .u64 .ptr .align 1 _Z7dotprodPKfS0_Pf_param_1,
	.param .u64 .ptr .align 1 _Z7dotprodPKfS0_Pf_param_2
)
{
	.reg .pred 	%p<2>;
	.reg .b32 	%r<5>;
	.reg .b32 	%f<52>;
	.reg .b64 	%rd<19>;

	ld.param.u64 	%rd7, [_Z7dotprodPKfS0_Pf_param_0];
	ld.param.u64 	%rd8, [_Z7dotprodPKfS0_Pf_param_1];
	ld.param.u64 	%rd5, [_Z7dotprodPKfS0_Pf_param_2];
	cvta.to.global.u64 	%rd9, %rd7;
	cvta.to.global.u64 	%rd10, %rd8;
	mov.u32 	%r2, %ctaid.x;
	mov.u32 	%r3, %ntid.x;
	mov.u32 	%r4, %tid.x;
	mad.lo.s32 	%r1, %r2, %r3, %r4;
	mul.wide.s32 	%rd11, %r1, 4096;
	add.s64 	%rd12, %rd11, %rd10;
	add.s64 	%rd1, %rd12, 32;
	add.s64 	%rd2, %rd9, 32;
	mov.f32 	%f51, 0f00000000;
	mov.b64 	%rd18, 0;
$L__BB0_1:
	add.s64 	%rd13, %rd1, %rd18;
	ld.global.f32 	%f4, [%rd13+-32];
	add.s64 	%rd14, %rd2, %rd18;
	ld.global.f32 	%f5, [%rd14+-32];
	fma.rn.f32 	%f6, %f4, %f5, %f51;
	ld.global.f32 	%f7, [%rd13+-28];
	ld.global.f32 	%f8, [%rd14+-28];
	fma.rn.f32 	%f9, %f7, %f8, %f6;
	ld.global.f32 	%f10, [%rd13+-24];
	ld.global.f32 	%f11, [%rd14+-24];
	fma.rn.f32 	%f12, %f10, %f11, %f9;
	ld.global.f32 	%f13, [%rd13+-20];
	ld.global.f32 	%f14, [%rd14+-20];
	fma.rn.f32 	%f15, %f13, %f14, %f12;
	ld.global.f32 	%f16, [%rd13+-16];
	ld.global.f32 	%f17, [%rd14+-16];
	fma.rn.f32 	%f18, %f16, %f17, %f15;
	ld.global.f32 	%f19, [%rd13+-12];
	ld.global.f32 	%f20, [%rd14+-12];
	fma.rn.f32 	%f21, %f19, %f20, %f18;
	ld.global.f32 	%f22, [%rd13+-8];
	ld.global.f32 	%f23, [%rd14+-8];
	fma.rn.f32 	%f24, %f22, %f23, %f21;
	ld.global.f32 	%f25, [%rd13+-4];
	ld.global.f32 	%f26, [%rd14+-4];
	fma.rn.f32 	%f27, %f25, %f26, %f24;
	ld.global.f32 	%f28, [%rd13];
	ld.global.f32 	%f29, [%rd14];
	fma.rn.f32 	%f30, %f28, %f29, %f27;
	ld.global.f32 	%f31, [%rd13+4];
	ld.global.f32 	%f32, [%rd14+4];
	fma.rn.f32 	%f33, %f31, %f32, %f30;
	ld.global.f32 	%f34, [%rd13+8];
	ld.global.f32 	%f35, [%rd14+8];
	fma.rn.f32 	%f36, %f34, %f35, %f33;
	ld.global.f32 	%f37, [%rd13+12];
	ld.global.f32 	%f38, [%rd14+12];
	fma.rn.f32 	%f39, %f37, %f38, %f36;
	ld.global.f32 	%f40, [%rd13+16];
	ld.global.f32 	%f41, [%rd14+16];
	fma.rn.f32 	%f42, %f40, %f41, %f39;
	ld.global.f32 	%f43, [%rd13+20];
	ld.global.f32 	%f44, [%rd14+20];
	fma.rn.f32 	%f45, %f43, %f44, %f42;
	ld.global.f32 	%f46, [%rd13+24];
	ld.global.f32 	%f47, [%rd14+24];
	fma.rn.f32 	%f48, %f46, %f47, %f45;
	ld.global.f32 	%f49, [%rd13+28];
	ld.global.f32 	%f50, [%rd14+28];
	fma.rn.f32 	%f51, %f49, %f50, %f48;
	add.s64 	%rd18, %rd18, 64;
	setp.ne.s64 	%p1, %rd18, 4096;
	@%p1 bra 	$L__BB0_1;
	cvta.to.global.u64 	%rd15, %rd5;
	mul.wide.s32 	%rd16, %r1, 4;
	add.s64 	%rd17, %rd15, %rd16;
	st.global.f32 	[%rd17], %f51;
	ret;

}


// ===== COMPILED SASS (sm_100) =====

	.target	sm_100

	.elftype	@"ET_EXEC"


//--------------------- .note.nv.tkinfo           --------------------------
	.section	.note.nv.tkinfo,"",@"SHT_NOTE"
	.sectionflags	@"SHF_NOTE_NV_TKINFO"
	.tkinfo
        /*0018*/ 	.word	0x00000002
        /*0030*/ 	.string	""
        /*0030*/ 	.string	"ptxas"
        /*0030*/ 	.string	"Cuda compilation tools, release 13.0, V13.0.88"
        /*0030*/ 	.string	"Build cuda_13.0.r13.0/compiler.36424714_0"
        /*0030*/ 	.string	"-arch sm_100 -m 64 "



//--------------------- .note.nv.cuinfo           --------------------------
	.section	.note.nv.cuinfo,"",@"SHT_NOTE"
	.sectionflags	@"SHF_NOTE_NV_CUINFO"
        /*0018*/ 	.short	0x0002
        /*001a*/ 	.short	0x0064
        /*001c*/ 	.short	0x0082
	.zero		2


//--------------------- .nv.info                  --------------------------
	.section	.nv.info,"",@"SHT_CUDA_INFO"
	.align	4


	//----- nvinfo : EIATTR_REGCOUNT
	.align		4
        /*0000*/ 	.byte	0x04, 0x2f
        /*0002*/ 	.short	(.L_1 - .L_0)
	.align		4
.L_0:
        /*0004*/ 	.word	index@(_Z7dotprodPKfS0_Pf)
        /*0008*/ 	.word	0x00000020


	//----- nvinfo : EIATTR_FRAME_SIZE
	.align		4
.L_1:
        /*000c*/ 	.byte	0x04, 0x11
        /*000e*/ 	.short	(.L_3 - .L_2)
	.align		4
.L_2:
        /*0010*/ 	.word	index@(_Z7dotprodPKfS0_Pf)
        /*0014*/ 	.word	0x00000000


	//----- nvinfo : EIATTR_MIN_STACK_SIZE
	.align		4
.L_3:
        /*0018*/ 	.byte	0x04, 0x12
        /*001a*/ 	.short	(.L_5 - .L_4)
	.align		4
.L_4:
        /*001c*/ 	.word	index@(_Z7dotprodPKfS0_Pf)
        /*0020*/ 	.word	0x00000000
.L_5:


//--------------------- .nv.compat                --------------------------
	.section	.nv.compat,"",@"SHT_CUDA_COMPAT_INFO"
	.align	4
        /*0000*/ 	.byte	0x02, 0x09, 0x00, 0x00, 0x02, 0x02, 0x01, 0x00, 0x02, 0x05, 0x05, 0x00, 0x03, 0x07, 0x01, 0x01
        /*0010*/ 	.byte	0x02, 0x03, 0x00, 0x00, 0x02, 0x06, 0x01, 0x00, 0x04, 0x0b, 0x08, 0x00, 0x09, 0x00, 0x00, 0x00
        /*0020*/ 	.byte	0x00, 0x00, 0x00, 0x00


//--------------------- .nv.info._Z7dotprodPKfS0_Pf --------------------------
	.section	.nv.info._Z7dotprodPKfS0_Pf,"",@"SHT_CUDA_INFO"
	.sectionflags	@""
	.align	4


	//----- nvinfo : EIATTR_CUDA_API_VERSION
	.align		4
        /*0000*/ 	.byte	0x04, 0x37
        /*0002*/ 	.short	(.L_7 - .L_6)
.L_6:
        /*0004*/ 	.word	0x00000082


	//----- nvinfo : EIATTR_KPARAM_INFO
	.align		4
.L_7:
        /*0008*/ 	.byte	0x04, 0x17
        /*000a*/ 	.short	(.L_9 - .L_8)
.L_8:
        /*000c*/ 	.word	0x00000000
        /*0010*/ 	.short	0x0002
        /*0012*/ 	.short	0x0010
        /*0014*/ 	.byte	0x00, 0xf5, 0x21, 0x00


	//----- nvinfo : EIATTR_KPARAM_INFO
	.align		4
.L_9:
        /*0018*/ 	.byte	0x04, 0x17
        /*001a*/ 	.short	(.L_11 - .L_10)
.L_10:
        /*001c*/ 	.word	0x00000000
        /*0020*/ 	.short	0x0001
        /*0022*/ 	.short	0x0008
        /*0024*/ 	.byte	0x00, 0xf5, 0x21, 0x00


	//----- nvinfo : EIATTR_KPARAM_INFO
	.align		4
.L_11:
        /*0028*/ 	.byte	0x04, 0x17
        /*002a*/ 	.short	(.L_13 - .L_12)
.L_12:
        /*002c*/ 	.word	0x00000000
        /*0030*/ 	.short	0x0000
        /*0032*/ 	.short	0x0000
        /*0034*/ 	.byte	0x00, 0xf5, 0x21, 0x00


	//----- nvinfo : EIATTR_SPARSE_MMA_MASK
	.align		4
.L_13:
        /*0038*/ 	.byte	0x03, 0x50
        /*003a*/ 	.short	0x0000


	//----- nvinfo : EIATTR_MAXREG_COUNT
	.align		4
        /*003c*/ 	.byte	0x03, 0x1b
        /*003e*/ 	.short	0x00ff


	//----- nvinfo : EIATTR_MERCURY_ISA_VERSION
	.align		4
        /*0040*/ 	.byte	0x03, 0x5f
        /*0042*/ 	.short	0x0101


	//----- nvinfo : EIATTR_VRC_CTA_INIT_COUNT
	.align		4
        /*0044*/ 	.byte	0x02, 0x4a
	.zero		1
	.zero		1


	//----- nvinfo : EIATTR_EXIT_INSTR_OFFSETS
	.align		4
        /*0048*/ 	.byte	0x04, 0x1c
        /*004a*/ 	.short	(.L_15 - .L_14)


	//   ....[0]....
.L_14:
        /*004c*/ 	.word	0x000004a0


	//----- nvinfo : EIATTR_CBANK_PARAM_SIZE
	.align		4
.L_15:
        /*0050*/ 	.byte	0x03, 0x19
        /*0052*/ 	.short	0x0018


	//----- nvinfo : EIATTR_PARAM_CBANK
	.align		4
        /*0054*/ 	.byte	0x04, 0x0a
        /*0056*/ 	.short	(.L_17 - .L_16)
	.align		4
.L_16:
        /*0058*/ 	.word	index@(.nv.constant0._Z7dotprodPKfS0_Pf)
        /*005c*/ 	.short	0x0380
        /*005e*/ 	.short	0x0018


	//----- nvinfo : EIATTR_SW_WAR
	.align		4
.L_17:
        /*0060*/ 	.byte	0x04, 0x36
        /*0062*/ 	.short	(.L_19 - .L_18)
.L_18:
        /*0064*/ 	.word	0x00000008
.L_19:


//--------------------- .nv.callgraph             --------------------------
	.section	.nv.callgraph,"",@"SHT_CUDA_CALLGRAPH"
	.align	4
	.sectionentsize	8
	.align		4
        /*0000*/ 	.word	0x00000000
	.align		4
        /*0004*/ 	.word	0xffffffff
	.align		4
        /*0008*/ 	.word	0x00000000
	.align		4
        /*000c*/ 	.word	0xfffffffe
	.align		4
        /*0010*/ 	.word	0x00000000
	.align		4
        /*0014*/ 	.word	0xfffffffd
	.align		4
        /*0018*/ 	.word	0x00000000
	.align		4
        /*001c*/ 	.word	0xfffffffc


//--------------------- .text._Z7dotprodPKfS0_Pf  --------------------------
	.section	.text._Z7dotprodPKfS0_Pf,"ax",@progbits
	.align	128
        .global         _Z7dotprodPKfS0_Pf
        .type           _Z7dotprodPKfS0_Pf,@function
        .size           _Z7dotprodPKfS0_Pf,(.L_x_2 - _Z7dotprodPKfS0_Pf)
        .other          _Z7dotprodPKfS0_Pf,@"STO_CUDA_ENTRY STV_DEFAULT"
_Z7dotprodPKfS0_Pf:
.text._Z7dotprodPKfS0_Pf:
[----:B------:R-:W-:Y:S01]  /*0000*/  LDC R1, c[0x0][0x37c] ;  /* 0x0000df00ff017b82 */ /* 0x000fe20000000800 */
[----:B------:R-:W0:Y:S07]  /*0010*/  S2R R5, SR_TID.X ;  /* 0x0000000000057919 */ /* 0x000e2e0000002100 */
[----:B------:R-:W0:Y:S01]  /*0020*/  S2UR UR4, SR_CTAID.X ;  /* 0x00000000000479c3 */ /* 0x000e220000002500 */
[----:B------:R-:W-:Y:S01]  /*0030*/  HFMA2 R14, -RZ, RZ, 0, 0 ;  /* 0x00000000ff0e7431 */ /* 0x000fe200000001ff */
[----:B------:R-:W1:Y:S01]  /*0040*/  LDCU.64 UR6, c[0x0][0x358] ;  /* 0x00006b00ff0677ac */ /* 0x000e620008000a00 */
[----:B------:R-:W2:Y:S05]  /*0050*/  LDCU.64 UR10, c[0x0][0x380] ;  /* 0x00007000ff0a77ac */ /* 0x000eaa0008000a00 */
[----:B------:R-:W0:Y:S01]  /*0060*/  LDC R0, c[0x0][0x360] ;  /* 0x0000d800ff007b82 */ /* 0x000e220000000800 */
[----:B------:R-:W-:-:S07]  /*0070*/  UMOV UR5, URZ ;  /* 0x000000ff00057c82 */ /* 0x000fce0008000000 */
[----:B------:R-:W3:Y:S01]  /*0080*/  LDC.64 R2, c[0x0][0x388] ;  /* 0x0000e200ff027b82 */ /* 0x000ee20000000a00 */
[----:B0-----:R-:W-:Y:S01]  /*0090*/  IMAD R0, R0, UR4, R5 ;  /* 0x0000000400007c24 */ /* 0x001fe2000f8e0205 */
[----:B------:R-:W-:-:S03]  /*00a0*/  UMOV UR4, URZ ;  /* 0x000000ff00047c82 */ /* 0x000fc60008000000 */
[----:B-123--:R-:W-:-:S07]  /*00b0*/  IMAD.WIDE R2, R0, 0x1000, R2 ;  /* 0x0000100000027825 */ /* 0x00efce00078e0202 */
.L_x_0:
[----:B------:R-:W-:Y:S02]  /*00c0*/  UIADD3 UR8, UP0, UP1, UR4, 0x20, UR10 ;  /* 0x0000002004087890 */ /* 0x000fe4000f91e00a */
[----:B------:R-:W-:Y:S02]  /*00d0*/  IADD3 R6, P0, PT, R2, UR4, RZ ;  /* 0x0000000402067c10 */ /* 0x000fe4000ff1e0ff */
[----:B------:R-:W-:Y:S02]  /*00e0*/  UIADD3.X UR9, UPT, UPT, UR5, UR11, URZ, UP0, UP1 ;  /* 0x0000000b05097290 */ /* 0x000fe400087e24ff */
[----:B------:R-:W-:Y:S02]  /*00f0*/  IADD3.X R7, PT, PT, R3, UR5, RZ, P0, !PT ;  /* 0x0000000503077c10 */ /* 0x000fe400087fe4ff */
[----:B------:R-:W-:Y:S02]  /*0100*/  MOV R4, UR8 ;  /* 0x0000000800047c02 */ /* 0x000fe40008000f00 */
[----:B------:R-:W-:Y:S01]  /*0110*/  MOV R5, UR9 ;  /* 0x0000000900057c02 */ /* 0x000fe20008000f00 */
[----:B------:R-:W2:Y:S04]  /*0120*/  LDG.E R15, desc[UR6][R6.64] ;  /* 0x00000006060f7981 */ /* 0x000ea8000c1e1900 */
[----:B------:R-:W2:Y:S04]  /*0130*/  LDG.E R16, desc[UR6][R4.64+-0x20] ;  /* 0xffffe00604107981 */ /* 0x000ea8000c1e1900 */
[----:B------:R-:W3:Y:S04]  /*0140*/  LDG.E R24, desc[UR6][R6.64+0x4] ;  /* 0x0000040606187981 */ /* 0x000ee8000c1e1900 */
[----:B------:R-:W3:Y:S04]  /*0150*/  LDG.E R25, desc[UR6][R4.64+-0x1c] ;  /* 0xffffe40604197981 */ /* 0x000ee8000c1e1900 */
[----:B------:R-:W4:Y:S04]  /*0160*/  LDG.E R19, desc[UR6][R6.64+0x8] ;  /* 0x0000080606137981 */ /* 0x000f28000c1e1900 */
[----:B------:R-:W4:Y:S04]  /*0170*/  LDG.E R18, desc[UR6][R4.64+-0x18] ;  /* 0xffffe80604127981 */ /* 0x000f28000c1e1900 */
[----:B------:R-:W5:Y:S04]  /*0180*/  LDG.E R20, desc[UR6][R6.64+0xc] ;  /* 0x00000c0606147981 */ /* 0x000f68000c1e1900 */
        /* <DEDUP_REMOVED lines=11> */
[----:B------:R-:W5:Y:S01]  /*0240*/  LDG.E R27, desc[UR6][R4.64+0x1c] ;  /* 0x00001c06041b7981 */ /* 0x000f62000c1e1900 */
[----:B--2---:R-:W-:-:S03]  /*0250*/  FFMA R15, R15, R16, R14 ;  /* 0x000000100f0f7223 */ /* 0x004fc6000000000e */
[----:B------:R-:W2:Y:S04]  /*0260*/  LDG.E R16, desc[UR6][R6.64+0x20] ;  /* 0x0000200606107981 */ /* 0x000ea8000c1e1900 */
[----:B------:R-:W2:Y:S01]  /*0270*/  LDG.E R14, desc[UR6][R6.64+0x24] ;  /* 0x00002406060e7981 */ /* 0x000ea2000c1e1900 */
[----:B---3--:R-:W-:-:S03]  /*0280*/  FFMA R24, R24, R25, R15 ;  /* 0x0000001918187223 */ /* 0x008fc6000000000f */
[----:B------:R-:W3:Y:S01]  /*0290*/  LDG.E R15, desc[UR6][R4.64+0x4] ;  /* 0x00000406040f7981 */ /* 0x000ee2000c1e1900 */
[----:B----4-:R-:W-:-:S03]  /*02a0*/  FFMA R25, R19, R18, R24 ;  /* 0x0000001213197223 */ /* 0x010fc60000000018 */
[----:B------:R-:W4:Y:S04]  /*02b0*/  LDG.E R18, desc[UR6][R6.64+0x28] ;  /* 0x0000280606127981 */ /* 0x000f28000c1e1900 */
[----:B------:R-:W4:Y:S01]  /*02c0*/  LDG.E R19, desc[UR6][R4.64+0x8] ;  /* 0x0000080604137981 */ /* 0x000f22000c1e1900 */
[----:B-----5:R-:W-:-:S03]  /*02d0*/  FFMA R25, R20, R21, R25 ;  /* 0x0000001514197223 */ /* 0x020fc60000000019 */
[----:B------:R-:W5:Y:S04]  /*02e0*/  LDG.E R20, desc[UR6][R6.64+0x2c] ;  /* 0x00002c0606147981 */ /* 0x000f68000c1e1900 */
[----:B------:R-:W5:Y:S01]  /*02f0*/  LDG.E R21, desc[UR6][R4.64+0xc] ;  /* 0x00000c0604157981 */ /* 0x000f62000c1e1900 */
[----:B------:R-:W-:-:S03]  /*0300*/  FFMA R25, R22, R23, R25 ;  /* 0x0000001716197223 */ /* 0x000fc60000000019 */
[----:B------:R-:W5:Y:S04]  /*0310*/  LDG.E R22, desc[UR6][R6.64+0x30] ;  /* 0x0000300606167981 */ /* 0x000f68000c1e1900 */
[----:B------:R-:W5:Y:S01]  /*0320*/  LDG.E R23, desc[UR6][R4.64+0x10] ;  /* 0x0000100604177981 */ /* 0x000f62000c1e1900 */
[----:B------:R-:W-:-:S03]  /*0330*/  FFMA R29, R12, R13, R25 ;  /* 0x0000000d0c1d7223 */ /* 0x000fc60000000019 */
[----:B------:R-:W5:Y:S04]  /*0340*/  LDG.E R24, desc[UR6][R6.64+0x34] ;  /* 0x0000340606187981 */ /* 0x000f68000c1e1900 */
[----:B------:R-:W5:Y:S04]  /*0350*/  LDG.E R25, desc[UR6][R4.64+0x14] ;  /* 0x0000140604197981 */ /* 0x000f68000c1e1900 */
[----:B------:R-:W5:Y:S04]  /*0360*/  LDG.E R12, desc[UR6][R6.64+0x38] ;  /* 0x00003806060c7981 */ /* 0x000f68000c1e1900 */
[----:B------:R-:W5:Y:S01]  /*0370*/  LDG.E R13, desc[UR6][R4.64+0x18] ;  /* 0x00001806040d7981 */ /* 0x000f62000c1e1900 */
[----:B------:R-:W-:-:S04]  /*0380*/  FFMA R9, R10, R9, R29 ;  /* 0x000000090a097223 */ /* 0x000fc8000000001d */
[----:B------:R-:W-:Y:S01]  /*0390*/  FFMA R9, R8, R11, R9 ;  /* 0x0000000b08097223 */ /* 0x000fe20000000009 */
[----:B------:R-:W-:-:S04]  /*03a0*/  UIADD3 UR4, UP0, UPT, UR4, 0x40, URZ ;  /* 0x0000004004047890 */ /* 0x000fc8000ff1e0ff */
[----:B------:R-:W-:Y:S02]  /*03b0*/  UIADD3.X UR5, UPT, UPT, URZ, UR5, URZ, UP0, !UPT ;  /* 0x00000005ff057290 */ /* 0x000fe400087fe4ff */
[----:B------:R-:W-:-:S04]  /*03c0*/  UISETP.NE.U32.AND UP0, UPT, UR4, 0x1000, UPT ;  /* 0x000010000400788c */ /* 0x000fc8000bf05070 */
[----:B------:R-:W-:Y:S01]  /*03d0*/  UISETP.NE.AND.EX UP0, UPT, UR5, URZ, UPT, UP0 ;  /* 0x000000ff0500728c */ /* 0x000fe2000bf05300 */
[----:B--2---:R-:W-:-:S04]  /*03e0*/  FFMA R9, R16, R17, R9 ;  /* 0x0000001110097223 */ /* 0x004fc80000000009 */
[----:B---3--:R-:W-:-:S04]  /*03f0*/  FFMA R9, R14, R15, R9 ;  /* 0x0000000f0e097223 */ /* 0x008fc80000000009 */
[----:B----4-:R-:W-:-:S04]  /*0400*/  FFMA R9, R18, R19, R9 ;  /* 0x0000001312097223 */ /* 0x010fc80000000009 */
[----:B-----5:R-:W-:-:S04]  /*0410*/  FFMA R9, R20, R21, R9 ;  /* 0x0000001514097223 */ /* 0x020fc80000000009 */
[----:B------:R-:W-:-:S04]  /*0420*/  FFMA R9, R22, R23, R9 ;  /* 0x0000001716097223 */ /* 0x000fc80000000009 */
[----:B------:R-:W-:-:S04]  /*0430*/  FFMA R9, R24, R25, R9 ;  /* 0x0000001918097223 */ /* 0x000fc80000000009 */
[----:B------:R-:W-:-:S04]  /*0440*/  FFMA R9, R12, R13, R9 ;  /* 0x0000000d0c097223 */ /* 0x000fc80000000009 */
[----:B------:R-:W-:Y:S01]  /*0450*/  FFMA R14, R26, R27, R9 ;  /* 0x0000001b1a0e7223 */ /* 0x000fe20000000009 */
[----:B------:R-:W-:Y:S06]  /*0460*/  BRA.U UP0, `(.L_x_0) ;  /* 0xfffffffd00147547 */ /* 0x000fec000b83ffff */
[----:B------:R-:W0:Y:S02]  /*0470*/  LDC.64 R2, c[0x0][0x390] ;  /* 0x0000e400ff027b82 */ /* 0x000e240000000a00 */
[----:B0-----:R-:W-:-:S05]  /*0480*/  IMAD.WIDE R2, R0, 0x4, R2 ;  /* 0x0000000400027825 */ /* 0x001fca00078e0202 */
[----:B------:R-:W-:Y:S01]  /*0490*/  STG.E desc[UR6][R2.64], R14 ;  /* 0x0000000e02007986 */ /* 0x000fe2000c101906 */
[----:B------:R-:W-:Y:S05]  /*04a0*/  EXIT ;  /* 0x000000000000794d */ /* 0x000fea0003800000 */
.L_x_1:
[----:B------:R-:W-:-:S00]  /*04b0*/  BRA `(.L_x_1) ;  /* 0xfffffffc00fc7947 */ /* 0x000fc0000383ffff */
[----:B------:R-:W-:-:S00]  /*04c0*/  NOP ;  /* 0x0000000000007918 */ /* 0x000fc00000000000 */
        /* <DEDUP_REMOVED lines=11> */
.L_x_2:


//--------------------- .nv.shared.reserved.0     --------------------------
	.section	.nv.shared.reserved.0,"aw",@nobits
	.weak		__nv_reservedSMEM_offset_0_alias
	.size		__nv_reservedSMEM_offset_0_alias, 0, 64
	.other		__nv_reservedSMEM_offset_0_alias,@"STO_CUDA_RESERVED_SHARED STV_DEFAULT"
__nv_reservedSMEM_offset_0_alias:
	.zero		0
	.zero		64


//--------------------- .nv.constant0._Z7dotprodPKfS0_Pf --------------------------
	.section	.nv.constant0._Z7dotprodPKfS0_Pf,"a",@progbits
	.sectionflags	@""
	.align	4
.nv.constant0._Z7dotprodPKfS0_Pf:
	.zero		920


//--------------------- SYMBOLS --------------------------

	.type		.nv.reservedSmem.offset0,@object
	.size		.nv.reservedSmem.offset0,0x4
